//
// Generated by NVIDIA NVVM Compiler
//
// Compiler Build ID: CL-36424714
// Cuda compilation tools, release 13.0, V13.0.88
// Based on NVVM 20.0.0
//

.version 9.0
.target sm_100
.address_size 64

	// .globl	_Z6addOnePfm

.visible .entry _Z6addOnePfm(
	.param .u64 .ptr .align 1 _Z6addOnePfm_param_0,
	.param .u64 _Z6addOnePfm_param_1
)
{
	.reg .pred 	%p<2>;
	.reg .b32 	%r<5>;
	.reg .b32 	%f<3>;
	.reg .b64 	%rd<7>;

	ld.param.u64 	%rd2, [_Z6addOnePfm_param_0];
	ld.param.u64 	%rd3, [_Z6addOnePfm_param_1];
	mov.u32 	%r1, %ctaid.x;
	mov.u32 	%r2, %ntid.x;
	mov.u32 	%r3, %tid.x;
	mad.lo.s32 	%r4, %r1, %r2, %r3;
	cvt.s64.s32 	%rd1, %r4;
	setp.le.u64 	%p1, %rd3, %rd1;
	@%p1 bra 	$L__BB0_2;
	cvta.to.global.u64 	%rd4, %rd2;
	shl.b64 	%rd5, %rd1, 2;
	add.s64 	%rd6, %rd4, %rd5;
	ld.global.f32 	%f1, [%rd6];
	add.f32 	%f2, %f1, 0f3F800000;
	st.global.f32 	[%rd6], %f2;
$L__BB0_2:
	ret;

}


// ===== COMPILED SASS (sm_100) =====

	.target	sm_100

	.elftype	@"ET_EXEC"


//--------------------- .note.nv.tkinfo           --------------------------
	.section	.note.nv.tkinfo,"",@"SHT_NOTE"
	.sectionflags	@"SHF_NOTE_NV_TKINFO"
	.tkinfo
        /*0018*/ 	.word	0x00000002
        /*0030*/ 	.string	""
        /*0030*/ 	.string	"ptxas"
        /*0030*/ 	.string	"Cuda compilation tools, release 13.0, V13.0.88"
        /*0030*/ 	.string	"Build cuda_13.0.r13.0/compiler.36424714_0"
        /*0030*/ 	.string	"-arch sm_100 -m 64 "



//--------------------- .note.nv.cuinfo           --------------------------
	.section	.note.nv.cuinfo,"",@"SHT_NOTE"
	.sectionflags	@"SHF_NOTE_NV_CUINFO"
        /*0018*/ 	.short	0x0002
        /*001a*/ 	.short	0x0064
        /*001c*/ 	.short	0x0082
	.zero		2


//--------------------- .nv.info                  --------------------------
	.section	.nv.info,"",@"SHT_CUDA_INFO"
	.align	4


	//----- nvinfo : EIATTR_REGCOUNT
	.align		4
        /*0000*/ 	.byte	0x04, 0x2f
        /*0002*/ 	.short	(.L_1 - .L_0)
	.align		4
.L_0:
        /*0004*/ 	.word	index@(_Z6addOnePfm)
        /*0008*/ 	.word	0x00000008


	//----- nvinfo : EIATTR_FRAME_SIZE
	.align		4
.L_1:
        /*000c*/ 	.byte	0x04, 0x11
        /*000e*/ 	.short	(.L_3 - .L_2)
	.align		4
.L_2:
        /*0010*/ 	.word	index@(_Z6addOnePfm)
        /*0014*/ 	.word	0x00000000


	//----- nvinfo : EIATTR_MIN_STACK_SIZE
	.align		4
.L_3:
        /*0018*/ 	.byte	0x04, 0x12
        /*001a*/ 	.short	(.L_5 - .L_4)
	.align		4
.L_4:
        /*001c*/ 	.word	index@(_Z6addOnePfm)
        /*0020*/ 	.word	0x00000000
.L_5:


//--------------------- .nv.compat                --------------------------
	.section	.nv.compat,"",@"SHT_CUDA_COMPAT_INFO"
	.align	4
        /*0000*/ 	.byte	0x02, 0x09, 0x00, 0x00, 0x02, 0x02, 0x01, 0x00, 0x02, 0x05, 0x05, 0x00, 0x03, 0x07, 0x01, 0x01
        /*0010*/ 	.byte	0x02, 0x03, 0x00, 0x00, 0x02, 0x06, 0x01, 0x00, 0x04, 0x0b, 0x08, 0x00, 0x09, 0x00, 0x00, 0x00
        /*0020*/ 	.byte	0x00, 0x00, 0x00, 0x00


//--------------------- .nv.info._Z6addOnePfm     --------------------------
	.section	.nv.info._Z6addOnePfm,"",@"SHT_CUDA_INFO"
	.sectionflags	@""
	.align	4


	//----- nvinfo : EIATTR_CUDA_API_VERSION
	.align		4
        /*0000*/ 	.byte	0x04, 0x37
        /*0002*/ 	.short	(.L_7 - .L_6)
.L_6:
        /*0004*/ 	.word	0x00000082


	//----- nvinfo : EIATTR_KPARAM_INFO
	.align		4
.L_7:
        /*0008*/ 	.byte	0x04, 0x17
        /*000a*/ 	.short	(.L_9 - .L_8)
.L_8:
        /*000c*/ 	.word	0x00000000
        /*0010*/ 	.short	0x0001
        /*0012*/ 	.short	0x0008
        /*0014*/ 	.byte	0x00, 0xf0, 0x21, 0x00


	//----- nvinfo : EIATTR_KPARAM_INFO
	.align		4
.L_9:
        /*0018*/ 	.byte	0x04, 0x17
        /*001a*/ 	.short	(.L_11 - .L_10)
.L_10:
        /*001c*/ 	.word	0x00000000
        /*0020*/ 	.short	0x0000
        /*0022*/ 	.short	0x0000
        /*0024*/ 	.byte	0x00, 0xf5, 0x21, 0x00


	//----- nvinfo : EIATTR_SPARSE_MMA_MASK
	.align		4
.L_11:
        /*0028*/ 	.byte	0x03, 0x50
        /*002a*/ 	.short	0x0000


	//----- nvinfo : EIATTR_MAXREG_COUNT
	.align		4
        /*002c*/ 	.byte	0x03, 0x1b
        /*002e*/ 	.short	0x00ff


	//----- nvinfo : EIATTR_MERCURY_ISA_VERSION
	.align		4
        /*0030*/ 	.byte	0x03, 0x5f
        /*0032*/ 	.short	0x0101


	//----- nvinfo : EIATTR_VRC_CTA_INIT_COUNT
	.align		4
        /*0034*/ 	.byte	0x02, 0x4a
	.zero		1
	.zero		1


	//----- nvinfo : EIATTR_EXIT_INSTR_OFFSETS
	.align		4
        /*0038*/ 	.byte	0x04, 0x1c
        /*003a*/ 	.short	(.L_13 - .L_12)


	//   ....[0]....
.L_12:
        /*003c*/ 	.word	0x00000090


	//   ....[1]....
        /*0040*/ 	.word	0x00000110


	//----- nvinfo : EIATTR_CBANK_PARAM_SIZE
	.align		4
.L_13:
        /*0044*/ 	.byte	0x03, 0x19
        /*0046*/ 	.short	0x0010


	//----- nvinfo : EIATTR_PARAM_CBANK
	.align		4
        /*0048*/ 	.byte	0x04, 0x0a
        /*004a*/ 	.short	(.L_15 - .L_14)
	.align		4
.L_14:
        /*004c*/ 	.word	index@(.nv.constant0._Z6addOnePfm)
        /*0050*/ 	.short	0x0380
        /*0052*/ 	.short	0x0010


	//----- nvinfo : EIATTR_SW_WAR
	.align		4
.L_15:
        /*0054*/ 	.byte	0x04, 0x36
        /*0056*/ 	.short	(.L_17 - .L_16)
.L_16:
        /*0058*/ 	.word	0x00000008
.L_17:


//--------------------- .nv.callgraph             --------------------------
	.section	.nv.callgraph,"",@"SHT_CUDA_CALLGRAPH"
	.align	4
	.sectionentsize	8
	.align		4
        /*0000*/ 	.word	0x00000000
	.align		4
        /*0004*/ 	.word	0xffffffff
	.align		4
        /*0008*/ 	.word	0x00000000
	.align		4
        /*000c*/ 	.word	0xfffffffe
	.align		4
        /*0010*/ 	.word	0x00000000
	.align		4
        /*0014*/ 	.word	0xfffffffd
	.align		4
        /*0018*/ 	.word	0x00000000
	.align		4
        /*001c*/ 	.word	0xfffffffc


//--------------------- .text._Z6addOnePfm        --------------------------
	.section	.text._Z6addOnePfm,"ax",@progbits
	.align	128
        .global         _Z6addOnePfm
        .type           _Z6addOnePfm,@function
        .size           _Z6addOnePfm,(.L_x_1 - _Z6addOnePfm)
        .other          _Z6addOnePfm,@"STO_CUDA_ENTRY STV_DEFAULT"
_Z6addOnePfm:
.text._Z6addOnePfm:
[----:B------:R-:W-:Y:S01]  /*0000*/  LDC R1, c[0x0][0x37c] ;  /* 0x0000df00ff017b82 */ /* 0x000fe20000000800 */
[----:B------:R-:W0:Y:S07]  /*0010*/  S2R R3, SR_TID.X ;  /* 0x0000000000037919 */ /* 0x000e2e0000002100 */
[----:B------:R-:W0:Y:S01]  /*0020*/  S2UR UR4, SR_CTAID.X ;  /* 0x00000000000479c3 */ /* 0x000e220000002500 */
[----:B------:R-:W1:Y:S07]  /*0030*/  LDCU.64 UR6, c[0x0][0x388] ;  /* 0x00007100ff0677ac */ /* 0x000e6e0008000a00 */
[----:B------:R-:W0:Y:S02]  /*0040*/  LDC R0, c[0x0][0x360] ;  /* 0x0000d800ff007b82 */ /* 0x000e240000000800 */
[----:B0-----:R-:W-:-:S05]  /*0050*/  IMAD R0, R0, UR4, R3 ;  /* 0x0000000400007c24 */ /* 0x001fca000f8e0203 */
[----:B-1----:R-:W-:Y:S02]  /*0060*/  ISETP.GE.U32.AND P0, PT, R0, UR6, PT ;  /* 0x0000000600007c0c */ /* 0x002fe4000bf06070 */
[----:B------:R-:W-:-:S04]  /*0070*/  SHF.R.S32.HI R3, RZ, 0x1f, R0 ;  /* 0x0000001fff037819 */ /* 0x000fc80000011400 */
[----:B------:R-:W-:-:S13]  /*0080*/  ISETP.GE.U32.AND.EX P0, PT, R3, UR7, PT, P0 ;  /* 0x0000000703007c0c */ /* 0x000fda000bf06100 */
[----:B------:R-:W-:Y:S05]  /*0090*/  @P0 EXIT ;  /* 0x000000000000094d */ /* 0x000fea0003800000 */
[----:B------:R-:W0:Y:S01]  /*00a0*/  LDCU.64 UR6, c[0x0][0x380] ;  /* 0x00007000ff0677ac */ /* 0x000e220008000a00 */
[----:B------:R-:W1:Y:S01]  /*00b0*/  LDCU.64 UR4, c[0x0][0x358] ;  /* 0x00006b00ff0477ac */ /* 0x000e620008000a00 */
[----:B0-----:R-:W-:-:S04]  /*00c0*/  LEA R2, P0, R0, UR6, 0x2 ;  /* 0x0000000600027c11 */ /* 0x001fc8000f8010ff */
[----:B------:R-:W-:-:S05]  /*00d0*/  LEA.HI.X R3, R0, UR7, R3, 0x2, P0 ;  /* 0x0000000700037c11 */ /* 0x000fca00080f1403 */
[----:B-1----:R-:W2:Y:S02]  /*00e0*/  LDG.E R0, desc[UR4][R2.64] ;  /* 0x0000000402007981 */ /* 0x002ea4000c1e1900 */
[----:B--2---:R-:W-:-:S05]  /*00f0*/  FADD R5, R0, 1 ;  /* 0x3f80000000057421 */ /* 0x004fca0000000000 */
[----:B------:R-:W-:Y:S01]  /*0100*/  STG.E desc[UR4][R2.64], R5 ;  /* 0x0000000502007986 */ /* 0x000fe2000c101904 */
[----:B------:R-:W-:Y:S05]  /*0110*/  EXIT ;  /* 0x000000000000794d */ /* 0x000fea0003800000 */
.L_x_0:
[----:B------:R-:W-:-:S00]  /*0120*/  BRA `(.L_x_0) ;  /* 0xfffffffc00fc7947 */ /* 0x000fc0000383ffff */
[----:B------:R-:W-:-:S00]  /*0130*/  NOP ;  /* 0x0000000000007918 */ /* 0x000fc00000000000 */
        /* <DEDUP_REMOVED lines=12> */
.L_x_1:


//--------------------- .nv.shared.reserved.0     --------------------------
	.section	.nv.shared.reserved.0,"aw",@nobits
	.weak		__nv_reservedSMEM_offset_0_alias
	.size		__nv_reservedSMEM_offset_0_alias, 0, 64
	.other		__nv_reservedSMEM_offset_0_alias,@"STO_CUDA_RESERVED_SHARED STV_DEFAULT"
__nv_reservedSMEM_offset_0_alias:
	.zero		0
	.zero		64


//--------------------- .nv.constant0._Z6addOnePfm --------------------------
	.section	.nv.constant0._Z6addOnePfm,"a",@progbits
	.sectionflags	@""
	.align	4
.nv.constant0._Z6addOnePfm:
	.zero		912


//--------------------- SYMBOLS --------------------------

	.type		.nv.reservedSmem.offset0,@object
	.size		.nv.reservedSmem.offset0,0x4
